	.headerflags	@"EF_CUDA_TEXMODE_UNIFIED EF_CUDA_64BIT_ADDRESS EF_CUDA_ACCELERATORS EF_CUDA_SM90 EF_CUDA_VIRTUAL_SM(EF_CUDA_SM90)"
	.elftype	@"ET_EXEC"


//--------------------- .nv.info                  --------------------------
	.section	.nv.info,"",@"SHT_CUDA_INFO"
	.align	4


	//----- nvinfo : EIATTR_REGCOUNT
	.align		4
        /*0000*/ 	.byte	0x04, 0x2f
        /*0002*/ 	.short	(.L_3 - .L_2)
	.align		4
.L_2:
        /*0004*/ 	.word	index@(triton_poi_fused__native_batch_norm_legit_no_training_add_14)
        /*0008*/ 	.word	0x00000014


	//----- nvinfo : EIATTR_MIN_STACK_SIZE
	.align		4
.L_3:
        /*000c*/ 	.byte	0x04, 0x12
        /*000e*/ 	.short	(.L_5 - .L_4)
	.align		4
.L_4:
        /*0010*/ 	.word	index@(triton_poi_fused__native_batch_norm_legit_no_training_add_14)
        /*0014*/ 	.word	0x00000000


	//----- nvinfo : EIATTR_FRAME_SIZE
	.align		4
.L_5:
        /*0018*/ 	.byte	0x04, 0x11
        /*001a*/ 	.short	(.L_7 - .L_6)
	.align		4
.L_6:
        /*001c*/ 	.word	index@(triton_poi_fused__native_batch_norm_legit_no_training_add_14)
        /*0020*/ 	.word	0x00000000


	//----- nvinfo : EIATTR_MIN_STACK_SIZE
	.align		4
.L_7:
        /*0024*/ 	.byte	0x04, 0x12
        /*0026*/ 	.short	(.L_9 - .L_8)
	.align		4
.L_8:
        /*0028*/ 	.word	index@(triton_poi_fused__native_batch_norm_legit_no_training_add_14)
        /*002c*/ 	.word	0x00000000
.L_9:


//--------------------- .nv.info.triton_poi_fused__native_batch_norm_legit_no_training_add_14 --------------------------
	.section	.nv.info.triton_poi_fused__native_batch_norm_legit_no_training_add_14,"",@"SHT_CUDA_INFO"
	.sectionflags	@""
	.align	4


	//----- nvinfo : EIATTR_CUDA_API_VERSION
	.align		4
        /*0000*/ 	.byte	0x04, 0x37
        /*0002*/ 	.short	(.L_11 - .L_10)
.L_10:
        /*0004*/ 	.word	0x0000007c


	//----- nvinfo : EIATTR_KPARAM_INFO
	.align		4
.L_11:
        /*0008*/ 	.byte	0x04, 0x17
        /*000a*/ 	.short	(.L_13 - .L_12)
.L_12:
        /*000c*/ 	.word	0x00000000
        /*0010*/ 	.short	0x0007
        /*0012*/ 	.short	0x0038
        /*0014*/ 	.byte	0x00, 0xf0, 0x11, 0x00


	//----- nvinfo : EIATTR_KPARAM_INFO
	.align		4
.L_13:
        /*0018*/ 	.byte	0x04, 0x17
        /*001a*/ 	.short	(.L_15 - .L_14)
.L_14:
        /*001c*/ 	.word	0x00000000
        /*0020*/ 	.short	0x0006
        /*0022*/ 	.short	0x0030
        /*0024*/ 	.byte	0x00, 0xf4, 0x21, 0x00


	//----- nvinfo : EIATTR_KPARAM_INFO
	.align		4
.L_15:
        /*0028*/ 	.byte	0x04, 0x17
        /*002a*/ 	.short	(.L_17 - .L_16)
.L_16:
        /*002c*/ 	.word	0x00000000
        /*0030*/ 	.short	0x0005
        /*0032*/ 	.short	0x0028
        /*0034*/ 	.byte	0x00, 0xf4, 0x21, 0x00


	//----- nvinfo : EIATTR_KPARAM_INFO
	.align		4
.L_17:
        /*0038*/ 	.byte	0x04, 0x17
        /*003a*/ 	.short	(.L_19 - .L_18)
.L_18:
        /*003c*/ 	.word	0x00000000
        /*0040*/ 	.short	0x0004
        /*0042*/ 	.short	0x0020
        /*0044*/ 	.byte	0x00, 0xf4, 0x21, 0x00


	//----- nvinfo : EIATTR_KPARAM_INFO
	.align		4
.L_19:
        /*0048*/ 	.byte	0x04, 0x17
        /*004a*/ 	.short	(.L_21 - .L_20)
.L_20:
        /*004c*/ 	.word	0x00000000
        /*0050*/ 	.short	0x0003
        /*0052*/ 	.short	0x0018
        /*0054*/ 	.byte	0x00, 0xf4, 0x21, 0x00


	//----- nvinfo : EIATTR_KPARAM_INFO
	.align		4
.L_21:
        /*0058*/ 	.byte	0x04, 0x17
        /*005a*/ 	.short	(.L_23 - .L_22)
.L_22:
        /*005c*/ 	.word	0x00000000
        /*0060*/ 	.short	0x0002
        /*0062*/ 	.short	0x0010
        /*0064*/ 	.byte	0x00, 0xf4, 0x21, 0x00


	//----- nvinfo : EIATTR_KPARAM_INFO
	.align		4
.L_23:
        /*0068*/ 	.byte	0x04, 0x17
        /*006a*/ 	.short	(.L_25 - .L_24)
.L_24:
        /*006c*/ 	.word	0x00000000
        /*0070*/ 	.short	0x0001
        /*0072*/ 	.short	0x0008
        /*0074*/ 	.byte	0x00, 0xf4, 0x21, 0x00


	//----- nvinfo : EIATTR_KPARAM_INFO
	.align		4
.L_25:
        /*0078*/ 	.byte	0x04, 0x17
        /*007a*/ 	.short	(.L_27 - .L_26)
.L_26:
        /*007c*/ 	.word	0x00000000
        /*0080*/ 	.short	0x0000
        /*0082*/ 	.short	0x0000
        /*0084*/ 	.byte	0x00, 0xf4, 0x21, 0x00


	//----- nvinfo : EIATTR_SPARSE_MMA_MASK
	.align		4
.L_27:
        /*0088*/ 	.byte	0x03, 0x50
        /*008a*/ 	.short	0x0000


	//----- nvinfo : EIATTR_MAXREG_COUNT
	.align		4
        /*008c*/ 	.byte	0x03, 0x1b
        /*008e*/ 	.short	0x00ff


	//----- nvinfo : EIATTR_EXIT_INSTR_OFFSETS
	.align		4
        /*0090*/ 	.byte	0x04, 0x1c
        /*0092*/ 	.short	(.L_29 - .L_28)


	//   ....[0]....
.L_28:
        /*0094*/ 	.word	0x000003e0


	//----- nvinfo : EIATTR_REQNTID
	.align		4
.L_29:
        /*0098*/ 	.byte	0x04, 0x10
        /*009a*/ 	.short	(.L_31 - .L_30)
.L_30:
        /*009c*/ 	.word	0x00000100
        /*00a0*/ 	.word	0x00000001
        /*00a4*/ 	.word	0x00000001


	//----- nvinfo : EIATTR_CBANK_PARAM_SIZE
	.align		4
.L_31:
        /*00a8*/ 	.byte	0x03, 0x19
        /*00aa*/ 	.short	0x003c


	//----- nvinfo : EIATTR_PARAM_CBANK
	.align		4
        /*00ac*/ 	.byte	0x04, 0x0a
        /*00ae*/ 	.short	(.L_33 - .L_32)
	.align		4
.L_32:
        /*00b0*/ 	.word	index@(.nv.constant0.triton_poi_fused__native_batch_norm_legit_no_training_add_14)
        /*00b4*/ 	.short	0x0210
        /*00b6*/ 	.short	0x003c


	//----- nvinfo : EIATTR_SW_WAR
	.align		4
.L_33:
        /*00b8*/ 	.byte	0x04, 0x36
        /*00ba*/ 	.short	(.L_35 - .L_34)
.L_34:
        /*00bc*/ 	.word	0x00000008
.L_35:


//--------------------- .nv.callgraph             --------------------------
	.section	.nv.callgraph,"",@"SHT_CUDA_CALLGRAPH"
	.align	4
	.sectionentsize	8
	.align		4
        /*0000*/ 	.word	0x00000000
	.align		4
        /*0004*/ 	.word	0xffffffff
	.align		4
        /*0008*/ 	.word	0x00000000
	.align		4
        /*000c*/ 	.word	0xfffffffe
	.align		4
        /*0010*/ 	.word	0x00000000
	.align		4
        /*0014*/ 	.word	0xfffffffd
	.align		4
        /*0018*/ 	.word	0x00000000
	.align		4
        /*001c*/ 	.word	0xfffffffc


//--------------------- .nv.constant4             --------------------------
	.section	.nv.constant4,"a",@progbits
	.align	8
	.align		8
.nv.constant4:
        /*0000*/ 	.dword	_$_str
	.align		8
        /*0008*/ 	.dword	_$_str_$_2


//--------------------- .text.triton_poi_fused__native_batch_norm_legit_no_training_add_14 --------------------------
	.section	.text.triton_poi_fused__native_batch_norm_legit_no_training_add_14,"ax",@progbits
	.align	128
        .global         triton_poi_fused__native_batch_norm_legit_no_training_add_14
        .type           triton_poi_fused__native_batch_norm_legit_no_training_add_14,@function
        .size           triton_poi_fused__native_batch_norm_legit_no_training_add_14,(.L_x_1 - triton_poi_fused__native_batch_norm_legit_no_training_add_14)
        .other          triton_poi_fused__native_batch_norm_legit_no_training_add_14,@"STO_CUDA_ENTRY STV_DEFAULT"
triton_poi_fused__native_batch_norm_legit_no_training_add_14:
.text.triton_poi_fused__native_batch_norm_legit_no_training_add_14:
[----:B------:R-:W-:Y:S01]  /*0000*/  LDC R1, c[0x0][0x28] ;  /* 0x00000a00ff017b82 */ /* 0x000fe20000000800 */
[----:B------:R-:W1:Y:S07]  /*0010*/  S2R R0, SR_TID.X ;  /* 0x0000000000007919 */ /* 0x000e6e0000002100 */
[----:B------:R-:W2:Y:S01]  /*0020*/  LDC.64 R2, c[0x0][0x220] ;  /* 0x00008800ff027b82 */ /* 0x000ea20000000a00 */
[----:B------:R-:W-:Y:S01]  /*0030*/  ULDC.64 UR4, c[0x0][0x208] ;  /* 0x0000820000047ab9 */ /* 0x000fe20000000a00 */
[----:B------:R-:W3:Y:S06]  /*0040*/  S2R R7, SR_CTAID.X ;  /* 0x0000000000077919 */ /* 0x000eec0000002500 */
[----:B------:R-:W4:Y:S08]  /*0050*/  LDC.64 R8, c[0x0][0x228] ;  /* 0x00008a00ff087b82 */ /* 0x000f300000000a00 */
[----:B------:R-:W5:Y:S08]  /*0060*/  LDC.64 R12, c[0x0][0x230] ;  /* 0x00008c00ff0c7b82 */ /* 0x000f700000000a00 */
[----:B------:R-:W4:Y:S01]  /*0070*/  LDC.64 R10, c[0x0][0x238] ;  /* 0x00008e00ff0a7b82 */ /* 0x000f220000000a00 */
[----:B-1----:R-:W-:-:S02]  /*0080*/  SHF.L.U32 R0, R0, 0x1, RZ ;  /* 0x0000000100007819 */ /* 0x002fc400000006ff */
[----:B---3--:R-:W-:Y:S02]  /*0090*/  SHF.R.S32.HI R5, RZ, 0x16, R7 ;  /* 0x00000016ff057819 */ /* 0x008fe40000011407 */
[----:B------:R-:W-:Y:S02]  /*00a0*/  LOP3.LUT R0, R0, 0x1fe, RZ, 0xc0, !PT ;  /* 0x000001fe00007812 */ /* 0x000fe400078ec0ff */
[----:B------:R-:W-:Y:S02]  /*00b0*/  SGXT R5, R5, 0x1 ;  /* 0x000000010505781a */ /* 0x000fe40000000200 */
[----:B------:R-:W-:Y:S02]  /*00c0*/  LEA R0, R7, R0, 0x9 ;  /* 0x0000000007007211 */ /* 0x000fe400078e48ff */
[----:B------:R-:W1:Y:S02]  /*00d0*/  LDC.64 R6, c[0x0][0x218] ;  /* 0x00008600ff067b82 */ /* 0x000e640000000a00 */
[----:B------:R-:W-:-:S04]  /*00e0*/  LEA.HI R5, R5, R0, RZ, 0x7 ;  /* 0x0000000005057211 */ /* 0x000fc800078f38ff */
[----:B------:R-:W-:-:S04]  /*00f0*/  LOP3.LUT R5, R5, 0xffffff80, RZ, 0xc0, !PT ;  /* 0xffffff8005057812 */ /* 0x000fc800078ec0ff */
[----:B------:R-:W-:Y:S02]  /*0100*/  IADD3 R15, R0, -R5, RZ ;  /* 0x80000005000f7210 */ /* 0x000fe40007ffe0ff */
[----:B------:R-:W3:Y:S03]  /*0110*/  LDC.64 R4, c[0x0][0x210] ;  /* 0x00008400ff047b82 */ /* 0x000ee60000000a00 */
[----:B--2---:R-:W-:-:S06]  /*0120*/  IMAD.WIDE R2, R15, 0x4, R2 ;  /* 0x000000040f027825 */ /* 0x004fcc00078e0202 */
[----:B------:R-:W2:Y:S01]  /*0130*/  LDG.E.EL.64 R2, desc[UR4][R2.64] ;  /* 0x0000000402027981 */ /* 0x000ea2000c2e1b00 */
[----:B-1----:R-:W-:-:S04]  /*0140*/  IMAD.WIDE R6, R15, 0x4, R6 ;  /* 0x000000040f067825 */ /* 0x002fc800078e0206 */
[C---:B----4-:R-:W-:Y:S02]  /*0150*/  IMAD.WIDE R8, R15.reuse, 0x4, R8 ;  /* 0x000000040f087825 */ /* 0x050fe400078e0208 */
[----:B------:R-:W4:Y:S02]  /*0160*/  LDG.E.EL.64 R6, desc[UR4][R6.64] ;  /* 0x0000000406067981 */ /* 0x000f24000c2e1b00 */
[----:B-----5:R-:W-:Y:S02]  /*0170*/  IMAD.WIDE R12, R15, 0x4, R12 ;  /* 0x000000040f0c7825 */ /* 0x020fe400078e020c */
[----:B------:R-:W5:Y:S02]  /*0180*/  LDG.E.EL.64 R8, desc[UR4][R8.64] ;  /* 0x0000000408087981 */ /* 0x000f64000c2e1b00 */
[C---:B---3--:R-:W-:Y:S02]  /*0190*/  IMAD.WIDE R4, R0.reuse, 0x4, R4 ;  /* 0x0000000400047825 */ /* 0x048fe400078e0204 */
[----:B------:R-:W5:Y:S04]  /*01a0*/  LDG.E.EL.64 R12, desc[UR4][R12.64] ;  /* 0x000000040c0c7981 */ /* 0x000f68000c2e1b00 */
[----:B------:R-:W4:Y:S01]  /*01b0*/  LDG.E.64 R4, desc[UR4][R4.64] ;  /* 0x0000000404047981 */ /* 0x000f22000c1e1b00 */
[----:B0-----:R-:W-:-:S06]  /*01c0*/  IMAD.WIDE R10, R0, 0x4, R10 ;  /* 0x00000004000a7825 */ /* 0x001fcc00078e020a */
[----:B------:R-:W3:Y:S01]  /*01d0*/  LDG.E.64 R10, desc[UR4][R10.64] ;  /* 0x000000040a0a7981 */ /* 0x000ee2000c1e1b00 */
[----:B------:R-:W-:Y:S01]  /*01e0*/  HFMA2.MMA R16, -RZ, RZ, 1.625, 0 ;  /* 0x3e800000ff107435 */ /* 0x000fe200000001ff */
[----:B--2---:R-:W-:Y:S01]  /*01f0*/  FADD R2, R2, 9.9999997473787516356e-06 ;  /* 0x3727c5ac02027421 */ /* 0x004fe20000000000 */
[----:B------:R-:W-:-:S03]  /*0200*/  FADD R3, R3, 9.9999997473787516356e-06 ;  /* 0x3727c5ac03037421 */ /* 0x000fc60000000000 */
[----:B------:R-:W0:Y:S08]  /*0210*/  MUFU.SQRT R14, R2 ;  /* 0x00000002000e7308 */ /* 0x000e300000002000 */
[----:B------:R1:W2:Y:S01]  /*0220*/  MUFU.SQRT R15, R3 ;  /* 0x00000003000f7308 */ /* 0x0002a20000002000 */
[C---:B0-----:R-:W-:Y:S02]  /*0230*/  FSETP.GT.AND P0, PT, R14.reuse, 8.50705917302346158658e+37, PT ;  /* 0x7e8000000e00780b */ /* 0x041fe40003f04000 */
[----:B------:R-:W-:Y:S01]  /*0240*/  FSETP.GEU.AND P2, PT, R14, 1.175494350822287508e-38, PT ;  /* 0x008000000e00780b */ /* 0x000fe20003f4e000 */
[----:B-1----:R-:W0:Y:S01]  /*0250*/  LDC.64 R2, c[0x0][0x240] ;  /* 0x00009000ff027b82 */ /* 0x002e220000000a00 */
[----:B--2---:R-:W-:-:S02]  /*0260*/  FSETP.GT.AND P1, PT, R15, 8.50705917302346158658e+37, PT ;  /* 0x7e8000000f00780b */ /* 0x004fc40003f24000 */
[----:B------:R-:W-:-:S07]  /*0270*/  FSETP.GEU.AND P3, PT, R15, 1.175494350822287508e-38, PT ;  /* 0x008000000f00780b */ /* 0x000fce0003f6e000 */
[----:B------:R-:W-:-:S04]  /*0280*/  @P0 FMUL R14, R14, 0.25 ;  /* 0x3e8000000e0e0820 */ /* 0x000fc80000400000 */
[----:B------:R-:W-:Y:S01]  /*0290*/  @!P2 FMUL R14, R14, 16777216 ;  /* 0x4b8000000e0ea820 */ /* 0x000fe20000400000 */
[----:B------:R-:W-:-:S04]  /*02a0*/  @P1 FMUL R15, R15, 0.25 ;  /* 0x3e8000000f0f1820 */ /* 0x000fc80000400000 */
[----:B------:R-:W-:Y:S01]  /*02b0*/  @!P3 FMUL R15, R15, 16777216 ;  /* 0x4b8000000f0fb820 */ /* 0x000fe20000400000 */
[----:B------:R-:W1:Y:S01]  /*02c0*/  MUFU.RCP R14, R14 ;  /* 0x0000000e000e7308 */ /* 0x000e620000001000 */
[----:B------:R-:W-:-:S07]  /*02d0*/  FSEL R17, R16, 1, P0 ;  /* 0x3f80000010117808 */ /* 0x000fce0000000000 */
[----:B------:R-:W2:Y:S01]  /*02e0*/  MUFU.RCP R15, R15 ;  /* 0x0000000f000f7308 */ /* 0x000ea20000001000 */
[----:B------:R-:W-:Y:S01]  /*02f0*/  FSEL R16, R16, 1, P1 ;  /* 0x3f80000010107808 */ /* 0x000fe20000800000 */
[----:B------:R-:W-:-:S04]  /*0300*/  @!P2 FMUL R17, R17, 16777216 ;  /* 0x4b8000001111a820 */ /* 0x000fc80000400000 */
[----:B------:R-:W-:Y:S01]  /*0310*/  @!P3 FMUL R16, R16, 16777216 ;  /* 0x4b8000001010b820 */ /* 0x000fe20000400000 */
[----:B----4-:R-:W-:Y:S01]  /*0320*/  FADD R5, R5, -R7 ;  /* 0x8000000705057221 */ /* 0x010fe20000000000 */
[----:B------:R-:W-:Y:S01]  /*0330*/  FADD R4, R4, -R6 ;  /* 0x8000000604047221 */ /* 0x000fe20000000000 */
[----:B-1----:R-:W-:Y:S01]  /*0340*/  FMUL R17, R14, R17 ;  /* 0x000000110e117220 */ /* 0x002fe20000400000 */
[----:B--2---:R-:W-:-:S03]  /*0350*/  FMUL R16, R15, R16 ;  /* 0x000000100f107220 */ /* 0x004fc60000400000 */
[----:B------:R-:W-:Y:S01]  /*0360*/  FMUL R17, R4, R17 ;  /* 0x0000001104117220 */ /* 0x000fe20000400000 */
[----:B------:R-:W-:-:S03]  /*0370*/  FMUL R16, R5, R16 ;  /* 0x0000001005107220 */ /* 0x000fc60000400000 */
[----:B-----5:R-:W-:Y:S01]  /*0380*/  FFMA R17, R8, R17, R12 ;  /* 0x0000001108117223 */ /* 0x020fe2000000000c */
[----:B------:R-:W-:Y:S01]  /*0390*/  FFMA R16, R9, R16, R13 ;  /* 0x0000001009107223 */ /* 0x000fe2000000000d */
[----:B0-----:R-:W-:-:S04]  /*03a0*/  IMAD.WIDE R2, R0, 0x4, R2 ;  /* 0x0000000400027825 */ /* 0x001fc800078e0202 */
[----:B---3--:R-:W-:Y:S01]  /*03b0*/  FADD R10, R10, R17 ;  /* 0x000000110a0a7221 */ /* 0x008fe20000000000 */
[----:B------:R-:W-:-:S05]  /*03c0*/  FADD R11, R11, R16 ;  /* 0x000000100b0b7221 */ /* 0x000fca0000000000 */
[----:B------:R-:W-:Y:S01]  /*03d0*/  STG.E.64 desc[UR4][R2.64], R10 ;  /* 0x0000000a02007986 */ /* 0x000fe2000c101b04 */
[----:B------:R-:W-:Y:S05]  /*03e0*/  EXIT ;  /* 0x000000000000794d */ /* 0x000fea0003800000 */
.L_x_0:
[----:B------:R-:W-:-:S00]  /*03f0*/  BRA `(.L_x_0) ;  /* 0xfffffffc00fc7947 */ /* 0x000fc0000383ffff */
[----:B------:R-:W-:-:S00]  /*0400*/  NOP ;  /* 0x0000000000007918 */ /* 0x000fc00000000000 */
[----:B------:R-:W-:-:S00]  /*0410*/  NOP ;  /* 0x0000000000007918 */ /* 0x000fc00000000000 */
[----:B------:R-:W-:-:S00]  /*0420*/  NOP ;  /* 0x0000000000007918 */ /* 0x000fc00000000000 */
[----:B------:R-:W-:-:S00]  /*0430*/  NOP ;  /* 0x0000000000007918 */ /* 0x000fc00000000000 */
[----:B------:R-:W-:-:S00]  /*0440*/  NOP ;  /* 0x0000000000007918 */ /* 0x000fc00000000000 */
[----:B------:R-:W-:-:S00]  /*0450*/  NOP ;  /* 0x0000000000007918 */ /* 0x000fc00000000000 */
[----:B------:R-:W-:-:S00]  /*0460*/  NOP ;  /* 0x0000000000007918 */ /* 0x000fc00000000000 */
[----:B------:R-:W-:-:S00]  /*0470*/  NOP ;  /* 0x0000000000007918 */ /* 0x000fc00000000000 */
.L_x_1:


//--------------------- .nv.global.init           --------------------------
	.section	.nv.global.init,"aw",@progbits
.nv.global.init:
	.type		_$_str,@object
	.size		_$_str,(_$_str_$_2 - _$_str)
_$_str:
        /*0000*/ 	.byte	0x5f, 0x5f, 0x43, 0x55, 0x44, 0x41, 0x5f, 0x46, 0x54, 0x5a, 0x00
	.type		_$_str_$_2,@object
	.size		_$_str_$_2,(.L_1 - _$_str_$_2)
_$_str_$_2:
        /*000b*/ 	.byte	0x5f, 0x5f, 0x43, 0x55, 0x44, 0x41, 0x5f, 0x50, 0x52, 0x45, 0x43, 0x5f, 0x53, 0x51, 0x52, 0x54
        /*001b*/ 	.byte	0x00
.L_1:


//--------------------- .nv.constant0.triton_poi_fused__native_batch_norm_legit_no_training_add_14 --------------------------
	.section	.nv.constant0.triton_poi_fused__native_batch_norm_legit_no_training_add_14,"a",@progbits
	.sectionflags	@""
	.align	4
.nv.constant0.triton_poi_fused__native_batch_norm_legit_no_training_add_14:
	.zero		588
